	.headerflags	@"EF_CUDA_TEXMODE_UNIFIED EF_CUDA_64BIT_ADDRESS EF_CUDA_ACCELERATORS EF_CUDA_SM90 EF_CUDA_VIRTUAL_SM(EF_CUDA_SM90)"
	.elftype	@"ET_EXEC"


//--------------------- .nv.info                  --------------------------
	.section	.nv.info,"",@"SHT_CUDA_INFO"
	.align	4


	//----- nvinfo : EIATTR_REGCOUNT
	.align		4
        /*0000*/ 	.byte	0x04, 0x2f
        /*0002*/ 	.short	(.L_3 - .L_2)
	.align		4
.L_2:
        /*0004*/ 	.word	index@(triton_poi_fused__native_batch_norm_legit_no_training__prelu_kernel_16)
        /*0008*/ 	.word	0x00000012


	//----- nvinfo : EIATTR_MIN_STACK_SIZE
	.align		4
.L_3:
        /*000c*/ 	.byte	0x04, 0x12
        /*000e*/ 	.short	(.L_5 - .L_4)
	.align		4
.L_4:
        /*0010*/ 	.word	index@(triton_poi_fused__native_batch_norm_legit_no_training__prelu_kernel_16)
        /*0014*/ 	.word	0x00000000


	//----- nvinfo : EIATTR_FRAME_SIZE
	.align		4
.L_5:
        /*0018*/ 	.byte	0x04, 0x11
        /*001a*/ 	.short	(.L_7 - .L_6)
	.align		4
.L_6:
        /*001c*/ 	.word	index@(triton_poi_fused__native_batch_norm_legit_no_training__prelu_kernel_16)
        /*0020*/ 	.word	0x00000000


	//----- nvinfo : EIATTR_MIN_STACK_SIZE
	.align		4
.L_7:
        /*0024*/ 	.byte	0x04, 0x12
        /*0026*/ 	.short	(.L_9 - .L_8)
	.align		4
.L_8:
        /*0028*/ 	.word	index@(triton_poi_fused__native_batch_norm_legit_no_training__prelu_kernel_16)
        /*002c*/ 	.word	0x00000000
.L_9:


//--------------------- .nv.info.triton_poi_fused__native_batch_norm_legit_no_training__prelu_kernel_16 --------------------------
	.section	.nv.info.triton_poi_fused__native_batch_norm_legit_no_training__prelu_kernel_16,"",@"SHT_CUDA_INFO"
	.sectionflags	@""
	.align	4


	//----- nvinfo : EIATTR_CUDA_API_VERSION
	.align		4
        /*0000*/ 	.byte	0x04, 0x37
        /*0002*/ 	.short	(.L_11 - .L_10)
.L_10:
        /*0004*/ 	.word	0x0000007c


	//----- nvinfo : EIATTR_KPARAM_INFO
	.align		4
.L_11:
        /*0008*/ 	.byte	0x04, 0x17
        /*000a*/ 	.short	(.L_13 - .L_12)
.L_12:
        /*000c*/ 	.word	0x00000000
        /*0010*/ 	.short	0x0007
        /*0012*/ 	.short	0x0038
        /*0014*/ 	.byte	0x00, 0xf0, 0x11, 0x00


	//----- nvinfo : EIATTR_KPARAM_INFO
	.align		4
.L_13:
        /*0018*/ 	.byte	0x04, 0x17
        /*001a*/ 	.short	(.L_15 - .L_14)
.L_14:
        /*001c*/ 	.word	0x00000000
        /*0020*/ 	.short	0x0006
        /*0022*/ 	.short	0x0030
        /*0024*/ 	.byte	0x00, 0xf4, 0x21, 0x00


	//----- nvinfo : EIATTR_KPARAM_INFO
	.align		4
.L_15:
        /*0028*/ 	.byte	0x04, 0x17
        /*002a*/ 	.short	(.L_17 - .L_16)
.L_16:
        /*002c*/ 	.word	0x00000000
        /*0030*/ 	.short	0x0005
        /*0032*/ 	.short	0x0028
        /*0034*/ 	.byte	0x00, 0xf4, 0x21, 0x00


	//----- nvinfo : EIATTR_KPARAM_INFO
	.align		4
.L_17:
        /*0038*/ 	.byte	0x04, 0x17
        /*003a*/ 	.short	(.L_19 - .L_18)
.L_18:
        /*003c*/ 	.word	0x00000000
        /*0040*/ 	.short	0x0004
        /*0042*/ 	.short	0x0020
        /*0044*/ 	.byte	0x00, 0xf4, 0x21, 0x00


	//----- nvinfo : EIATTR_KPARAM_INFO
	.align		4
.L_19:
        /*0048*/ 	.byte	0x04, 0x17
        /*004a*/ 	.short	(.L_21 - .L_20)
.L_20:
        /*004c*/ 	.word	0x00000000
        /*0050*/ 	.short	0x0003
        /*0052*/ 	.short	0x0018
        /*0054*/ 	.byte	0x00, 0xf4, 0x21, 0x00


	//----- nvinfo : EIATTR_KPARAM_INFO
	.align		4
.L_21:
        /*0058*/ 	.byte	0x04, 0x17
        /*005a*/ 	.short	(.L_23 - .L_22)
.L_22:
        /*005c*/ 	.word	0x00000000
        /*0060*/ 	.short	0x0002
        /*0062*/ 	.short	0x0010
        /*0064*/ 	.byte	0x00, 0xf4, 0x21, 0x00


	//----- nvinfo : EIATTR_KPARAM_INFO
	.align		4
.L_23:
        /*0068*/ 	.byte	0x04, 0x17
        /*006a*/ 	.short	(.L_25 - .L_24)
.L_24:
        /*006c*/ 	.word	0x00000000
        /*0070*/ 	.short	0x0001
        /*0072*/ 	.short	0x0008
        /*0074*/ 	.byte	0x00, 0xf4, 0x21, 0x00


	//----- nvinfo : EIATTR_KPARAM_INFO
	.align		4
.L_25:
        /*0078*/ 	.byte	0x04, 0x17
        /*007a*/ 	.short	(.L_27 - .L_26)
.L_26:
        /*007c*/ 	.word	0x00000000
        /*0080*/ 	.short	0x0000
        /*0082*/ 	.short	0x0000
        /*0084*/ 	.byte	0x00, 0xf4, 0x21, 0x00


	//----- nvinfo : EIATTR_SPARSE_MMA_MASK
	.align		4
.L_27:
        /*0088*/ 	.byte	0x03, 0x50
        /*008a*/ 	.short	0x0000


	//----- nvinfo : EIATTR_MAXREG_COUNT
	.align		4
        /*008c*/ 	.byte	0x03, 0x1b
        /*008e*/ 	.short	0x00ff


	//----- nvinfo : EIATTR_EXIT_INSTR_OFFSETS
	.align		4
        /*0090*/ 	.byte	0x04, 0x1c
        /*0092*/ 	.short	(.L_29 - .L_28)


	//   ....[0]....
.L_28:
        /*0094*/ 	.word	0x00000320


	//----- nvinfo : EIATTR_REQNTID
	.align		4
.L_29:
        /*0098*/ 	.byte	0x04, 0x10
        /*009a*/ 	.short	(.L_31 - .L_30)
.L_30:
        /*009c*/ 	.word	0x00000080
        /*00a0*/ 	.word	0x00000001
        /*00a4*/ 	.word	0x00000001


	//----- nvinfo : EIATTR_CBANK_PARAM_SIZE
	.align		4
.L_31:
        /*00a8*/ 	.byte	0x03, 0x19
        /*00aa*/ 	.short	0x003c


	//----- nvinfo : EIATTR_PARAM_CBANK
	.align		4
        /*00ac*/ 	.byte	0x04, 0x0a
        /*00ae*/ 	.short	(.L_33 - .L_32)
	.align		4
.L_32:
        /*00b0*/ 	.word	index@(.nv.constant0.triton_poi_fused__native_batch_norm_legit_no_training__prelu_kernel_16)
        /*00b4*/ 	.short	0x0210
        /*00b6*/ 	.short	0x003c


	//----- nvinfo : EIATTR_SW_WAR
	.align		4
.L_33:
        /*00b8*/ 	.byte	0x04, 0x36
        /*00ba*/ 	.short	(.L_35 - .L_34)
.L_34:
        /*00bc*/ 	.word	0x00000008
.L_35:


//--------------------- .nv.callgraph             --------------------------
	.section	.nv.callgraph,"",@"SHT_CUDA_CALLGRAPH"
	.align	4
	.sectionentsize	8
	.align		4
        /*0000*/ 	.word	0x00000000
	.align		4
        /*0004*/ 	.word	0xffffffff
	.align		4
        /*0008*/ 	.word	0x00000000
	.align		4
        /*000c*/ 	.word	0xfffffffe
	.align		4
        /*0010*/ 	.word	0x00000000
	.align		4
        /*0014*/ 	.word	0xfffffffd
	.align		4
        /*0018*/ 	.word	0x00000000
	.align		4
        /*001c*/ 	.word	0xfffffffc


//--------------------- .nv.constant4             --------------------------
	.section	.nv.constant4,"a",@progbits
	.align	8
	.align		8
.nv.constant4:
        /*0000*/ 	.dword	_$_str
	.align		8
        /*0008*/ 	.dword	_$_str_$_2


//--------------------- .text.triton_poi_fused__native_batch_norm_legit_no_training__prelu_kernel_16 --------------------------
	.section	.text.triton_poi_fused__native_batch_norm_legit_no_training__prelu_kernel_16,"ax",@progbits
	.align	128
        .global         triton_poi_fused__native_batch_norm_legit_no_training__prelu_kernel_16
        .type           triton_poi_fused__native_batch_norm_legit_no_training__prelu_kernel_16,@function
        .size           triton_poi_fused__native_batch_norm_legit_no_training__prelu_kernel_16,(.L_x_1 - triton_poi_fused__native_batch_norm_legit_no_training__prelu_kernel_16)
        .other          triton_poi_fused__native_batch_norm_legit_no_training__prelu_kernel_16,@"STO_CUDA_ENTRY STV_DEFAULT"
triton_poi_fused__native_batch_norm_legit_no_training__prelu_kernel_16:
.text.triton_poi_fused__native_batch_norm_legit_no_training__prelu_kernel_16:
[----:B------:R-:W-:Y:S01]  /*0000*/  LDC R1, c[0x0][0x28] ;  /* 0x00000a00ff017b82 */ /* 0x000fe20000000800 */
[----:B------:R-:W1:Y:S07]  /*0010*/  S2R R0, SR_TID.X ;  /* 0x0000000000007919 */ /* 0x000e6e0000002100 */
[----:B------:R-:W2:Y:S01]  /*0020*/  LDC.64 R6, c[0x0][0x228] ;  /* 0x00008a00ff067b82 */ /* 0x000ea20000000a00 */
[----:B------:R-:W-:Y:S01]  /*0030*/  ULDC.64 UR4, c[0x0][0x208] ;  /* 0x0000820000047ab9 */ /* 0x000fe20000000a00 */
[----:B------:R-:W3:Y:S06]  /*0040*/  S2R R3, SR_CTAID.X ;  /* 0x0000000000037919 */ /* 0x000eec0000002500 */
[----:B------:R-:W4:Y:S08]  /*0050*/  LDC.64 R4, c[0x0][0x220] ;  /* 0x00008800ff047b82 */ /* 0x000f300000000a00 */
[----:B------:R-:W5:Y:S08]  /*0060*/  LDC.64 R8, c[0x0][0x230] ;  /* 0x00008c00ff087b82 */ /* 0x000f700000000a00 */
[----:B------:R-:W5:Y:S01]  /*0070*/  LDC.64 R10, c[0x0][0x238] ;  /* 0x00008e00ff0a7b82 */ /* 0x000f620000000a00 */
[----:B-1----:R-:W-:-:S07]  /*0080*/  LOP3.LUT R0, R0, 0x7f, RZ, 0xc0, !PT ;  /* 0x0000007f00007812 */ /* 0x002fce00078ec0ff */
[----:B------:R-:W1:Y:S01]  /*0090*/  LDC.64 R12, c[0x0][0x240] ;  /* 0x00009000ff0c7b82 */ /* 0x000e620000000a00 */
[----:B---3--:R-:W-:Y:S02]  /*00a0*/  SHF.R.S32.HI R2, RZ, 0x18, R3 ;  /* 0x00000018ff027819 */ /* 0x008fe40000011403 */
[----:B------:R-:W-:Y:S02]  /*00b0*/  LEA R0, R3, R0, 0x7 ;  /* 0x0000000003007211 */ /* 0x000fe400078e38ff */
[----:B------:R-:W-:-:S04]  /*00c0*/  SGXT R3, R2, 0x1 ;  /* 0x000000010203781a */ /* 0x000fc80000000200 */
[----:B------:R-:W-:-:S04]  /*00d0*/  LEA.HI R3, R3, R0, RZ, 0x6 ;  /* 0x0000000003037211 */ /* 0x000fc800078f30ff */
[----:B------:R-:W-:-:S04]  /*00e0*/  SHF.R.S32.HI R3, RZ, 0x6, R3 ;  /* 0x00000006ff037819 */ /* 0x000fc80000011403 */
[----:B------:R-:W-:-:S04]  /*00f0*/  LEA.HI R2, R3, R3, RZ, 0x5 ;  /* 0x0000000303027211 */ /* 0x000fc800078f28ff */
[----:B------:R-:W-:-:S04]  /*0100*/  LOP3.LUT R2, R2, 0xffffffe0, RZ, 0xc0, !PT ;  /* 0xffffffe002027812 */ /* 0x000fc800078ec0ff */
[----:B------:R-:W-:Y:S02]  /*0110*/  IADD3 R15, R3, -R2, RZ ;  /* 0x80000002030f7210 */ /* 0x000fe40007ffe0ff */
[----:B------:R-:W3:Y:S03]  /*0120*/  LDC.64 R2, c[0x0][0x218] ;  /* 0x00008600ff027b82 */ /* 0x000ee60000000a00 */
[----:B--2---:R-:W-:-:S05]  /*0130*/  IMAD.WIDE R6, R15, 0x4, R6 ;  /* 0x000000040f067825 */ /* 0x004fca00078e0206 */
[----:B------:R2:W2:Y:S01]  /*0140*/  LDG.E.EL R14, desc[UR4][R6.64] ;  /* 0x00000004060e7981 */ /* 0x0004a2000c2e1900 */
[----:B----4-:R-:W-:-:S04]  /*0150*/  IMAD.WIDE R4, R15, 0x4, R4 ;  /* 0x000000040f047825 */ /* 0x010fc800078e0204 */
[C---:B-----5:R-:W-:Y:S02]  /*0160*/  IMAD.WIDE R8, R15.reuse, 0x4, R8 ;  /* 0x000000040f087825 */ /* 0x060fe400078e0208 */
[----:B------:R-:W4:Y:S02]  /*0170*/  LDG.E.EL R5, desc[UR4][R4.64] ;  /* 0x0000000404057981 */ /* 0x000f24000c2e1900 */
[----:B---3--:R-:W-:Y:S02]  /*0180*/  IMAD.WIDE R2, R0, 0x4, R2 ;  /* 0x0000000400027825 */ /* 0x008fe400078e0202 */
[----:B------:R-:W3:Y:S02]  /*0190*/  LDG.E.EL R8, desc[UR4][R8.64] ;  /* 0x0000000408087981 */ /* 0x000ee4000c2e1900 */
[C---:B0-2---:R-:W-:Y:S02]  /*01a0*/  IMAD.WIDE R6, R15.reuse, 0x4, R10 ;  /* 0x000000040f067825 */ /* 0x045fe400078e020a */
[----:B------:R0:W4:Y:S04]  /*01b0*/  LDG.E R2, desc[UR4][R2.64] ;  /* 0x0000000402027981 */ /* 0x000128000c1e1900 */
[----:B------:R-:W3:Y:S01]  /*01c0*/  LDG.E.EL R7, desc[UR4][R6.64] ;  /* 0x0000000406077981 */ /* 0x000ee2000c2e1900 */
[----:B-1----:R-:W-:-:S06]  /*01d0*/  IMAD.WIDE R10, R15, 0x4, R12 ;  /* 0x000000040f0a7825 */ /* 0x002fcc00078e020c */
[----:B------:R-:W2:Y:S01]  /*01e0*/  LDG.E.EL R10, desc[UR4][R10.64] ;  /* 0x000000040a0a7981 */ /* 0x000ea2000c2e1900 */
[----:B0-----:R-:W-:Y:S01]  /*01f0*/  HFMA2.MMA R3, -RZ, RZ, 1.625, 0 ;  /* 0x3e800000ff037435 */ /* 0x001fe200000001ff */
[----:B------:R-:W-:-:S04]  /*0200*/  FADD R14, R14, 9.9999997473787516356e-06 ;  /* 0x3727c5ac0e0e7421 */ /* 0x000fc80000000000 */
[----:B------:R-:W0:Y:S02]  /*0210*/  MUFU.SQRT R12, R14 ;  /* 0x0000000e000c7308 */ /* 0x000e240000002000 */
[C---:B0-----:R-:W-:Y:S02]  /*0220*/  FSETP.GT.AND P0, PT, R12.reuse, 8.50705917302346158658e+37, PT ;  /* 0x7e8000000c00780b */ /* 0x041fe40003f04000 */
[----:B------:R-:W-:-:S11]  /*0230*/  FSETP.GEU.AND P1, PT, R12, 1.175494350822287508e-38, PT ;  /* 0x008000000c00780b */ /* 0x000fd60003f2e000 */
[----:B------:R-:W-:-:S04]  /*0240*/  @P0 FMUL R12, R12, 0.25 ;  /* 0x3e8000000c0c0820 */ /* 0x000fc80000400000 */
[----:B------:R-:W-:-:S06]  /*0250*/  @!P1 FMUL R12, R12, 16777216 ;  /* 0x4b8000000c0c9820 */ /* 0x000fcc0000400000 */
[----:B------:R-:W0:Y:S01]  /*0260*/  MUFU.RCP R12, R12 ;  /* 0x0000000c000c7308 */ /* 0x000e220000001000 */
[----:B------:R-:W-:Y:S01]  /*0270*/  FSEL R3, R3, 1, P0 ;  /* 0x3f80000003037808 */ /* 0x000fe20000000000 */
[----:B----4-:R-:W-:-:S04]  /*0280*/  FADD R5, R2, -R5 ;  /* 0x8000000502057221 */ /* 0x010fc80000000000 */
[----:B------:R-:W-:-:S04]  /*0290*/  @!P1 FMUL R3, R3, 16777216 ;  /* 0x4b80000003039820 */ /* 0x000fc80000400000 */
[----:B0-----:R-:W-:Y:S02]  /*02a0*/  FMUL R4, R12, R3 ;  /* 0x000000030c047220 */ /* 0x001fe40000400000 */
[----:B------:R-:W0:Y:S02]  /*02b0*/  LDC.64 R2, c[0x0][0x210] ;  /* 0x00008400ff027b82 */ /* 0x000e240000000a00 */
[----:B------:R-:W-:-:S04]  /*02c0*/  FMUL R4, R5, R4 ;  /* 0x0000000405047220 */ /* 0x000fc80000400000 */
[----:B---3--:R-:W-:-:S05]  /*02d0*/  FFMA R7, R8, R4, R7 ;  /* 0x0000000408077223 */ /* 0x008fca0000000007 */
[----:B------:R-:W-:Y:S01]  /*02e0*/  FSETP.GT.AND P0, PT, R7, RZ, PT ;  /* 0x000000ff0700720b */ /* 0x000fe20003f04000 */
[----:B0-----:R-:W-:-:S12]  /*02f0*/  IMAD.WIDE R2, R0, 0x4, R2 ;  /* 0x0000000400027825 */ /* 0x001fd800078e0202 */
[----:B--2---:R-:W-:-:S05]  /*0300*/  @!P0 FMUL R7, R10, R7 ;  /* 0x000000070a078220 */ /* 0x004fca0000400000 */
[----:B------:R-:W-:Y:S01]  /*0310*/  STG.E desc[UR4][R2.64], R7 ;  /* 0x0000000702007986 */ /* 0x000fe2000c101904 */
[----:B------:R-:W-:Y:S05]  /*0320*/  EXIT ;  /* 0x000000000000794d */ /* 0x000fea0003800000 */
.L_x_0:
[----:B------:R-:W-:-:S00]  /*0330*/  BRA `(.L_x_0) ;  /* 0xfffffffc00fc7947 */ /* 0x000fc0000383ffff */
[----:B------:R-:W-:-:S00]  /*0340*/  NOP ;  /* 0x0000000000007918 */ /* 0x000fc00000000000 */
        /* <DEDUP_REMOVED lines=11> */
.L_x_1:


//--------------------- .nv.global.init           --------------------------
	.section	.nv.global.init,"aw",@progbits
.nv.global.init:
	.type		_$_str,@object
	.size		_$_str,(_$_str_$_2 - _$_str)
_$_str:
        /*0000*/ 	.byte	0x5f, 0x5f, 0x43, 0x55, 0x44, 0x41, 0x5f, 0x46, 0x54, 0x5a, 0x00
	.type		_$_str_$_2,@object
	.size		_$_str_$_2,(.L_1 - _$_str_$_2)
_$_str_$_2:
        /*000b*/ 	.byte	0x5f, 0x5f, 0x43, 0x55, 0x44, 0x41, 0x5f, 0x50, 0x52, 0x45, 0x43, 0x5f, 0x53, 0x51, 0x52, 0x54
        /*001b*/ 	.byte	0x00
.L_1:


//--------------------- .nv.constant0.triton_poi_fused__native_batch_norm_legit_no_training__prelu_kernel_16 --------------------------
	.section	.nv.constant0.triton_poi_fused__native_batch_norm_legit_no_training__prelu_kernel_16,"a",@progbits
	.sectionflags	@""
	.align	4
.nv.constant0.triton_poi_fused__native_batch_norm_legit_no_training__prelu_kernel_16:
	.zero		588
